//
// Generated by NVIDIA NVVM Compiler
//
// Compiler Build ID: CL-36424714
// Cuda compilation tools, release 13.0, V13.0.88
// Based on NVVM 20.0.0
//

.version 9.0
.target sm_100
.address_size 64

	// .globl	_Z3dotPfS_S_j
// _ZZ3dotPfS_S_jE4temp has been demoted
// _ZZ16matrixMultKernelPfS_S_iiE3Mds has been demoted
// _ZZ16matrixMultKernelPfS_S_iiE3Nds has been demoted

.visible .entry _Z3dotPfS_S_j(
	.param .u64 .ptr .align 1 _Z3dotPfS_S_j_param_0,
	.param .u64 .ptr .align 1 _Z3dotPfS_S_j_param_1,
	.param .u64 .ptr .align 1 _Z3dotPfS_S_j_param_2,
	.param .u32 _Z3dotPfS_S_j_param_3
)
{
	.reg .pred 	%p<6>;
	.reg .b32 	%r<15>;
	.reg .b32 	%f<8>;
	.reg .b64 	%rd<12>;
	// demoted variable
	.shared .align 4 .b8 _ZZ3dotPfS_S_jE4temp[4096];
	ld.param.u64 	%rd1, [_Z3dotPfS_S_j_param_0];
	ld.param.u64 	%rd2, [_Z3dotPfS_S_j_param_1];
	ld.param.u64 	%rd3, [_Z3dotPfS_S_j_param_2];
	ld.param.u32 	%r8, [_Z3dotPfS_S_j_param_3];
	mov.u32 	%r1, %ctaid.x;
	mov.u32 	%r2, %tid.x;
	shl.b32 	%r9, %r1, 10;
	or.b32  	%r3, %r9, %r2;
	setp.ge.u32 	%p1, %r3, %r8;
	shl.b32 	%r10, %r2, 2;
	mov.u32 	%r11, _ZZ3dotPfS_S_jE4temp;
	add.s32 	%r4, %r11, %r10;
	@%p1 bra 	$L__BB0_2;
	cvta.to.global.u64 	%rd4, %rd1;
	cvta.to.global.u64 	%rd5, %rd2;
	mul.wide.u32 	%rd6, %r3, 4;
	add.s64 	%rd7, %rd4, %rd6;
	ld.global.f32 	%f1, [%rd7];
	add.s64 	%rd8, %rd5, %rd6;
	ld.global.f32 	%f2, [%rd8];
	mul.f32 	%f3, %f1, %f2;
	st.shared.f32 	[%r4], %f3;
$L__BB0_2:
	bar.sync 	0;
	setp.lt.u32 	%p2, %r8, 2;
	@%p2 bra 	$L__BB0_7;
	min.u32 	%r14, %r8, 1024;
$L__BB0_4:
	shr.u32 	%r7, %r14, 1;
	setp.ge.u32 	%p3, %r2, %r7;
	@%p3 bra 	$L__BB0_6;
	shl.b32 	%r12, %r7, 2;
	add.s32 	%r13, %r4, %r12;
	ld.shared.f32 	%f4, [%r13];
	ld.shared.f32 	%f5, [%r4];
	add.f32 	%f6, %f4, %f5;
	st.shared.f32 	[%r4], %f6;
$L__BB0_6:
	bar.sync 	0;
	setp.gt.u32 	%p4, %r14, 3;
	mov.u32 	%r14, %r7;
	@%p4 bra 	$L__BB0_4;
$L__BB0_7:
	setp.ne.s32 	%p5, %r2, 0;
	@%p5 bra 	$L__BB0_9;
	ld.shared.f32 	%f7, [_ZZ3dotPfS_S_jE4temp];
	cvta.to.global.u64 	%rd9, %rd3;
	mul.wide.u32 	%rd10, %r1, 4;
	add.s64 	%rd11, %rd9, %rd10;
	st.global.f32 	[%rd11], %f7;
$L__BB0_9:
	ret;

}
	// .globl	_Z16matrixMultKernelPfS_S_ii
.visible .entry _Z16matrixMultKernelPfS_S_ii(
	.param .u64 .ptr .align 1 _Z16matrixMultKernelPfS_S_ii_param_0,
	.param .u64 .ptr .align 1 _Z16matrixMultKernelPfS_S_ii_param_1,
	.param .u64 .ptr .align 1 _Z16matrixMultKernelPfS_S_ii_param_2,
	.param .u32 _Z16matrixMultKernelPfS_S_ii_param_3,
	.param .u32 _Z16matrixMultKernelPfS_S_ii_param_4
)
{
	.reg .pred 	%p<13>;
	.reg .b32 	%r<64>;
	.reg .b32 	%f<121>;
	.reg .b64 	%rd<13>;
	// demoted variable
	.shared .align 4 .b8 _ZZ16matrixMultKernelPfS_S_iiE3Mds[4];
	// demoted variable
	.shared .align 4 .b8 _ZZ16matrixMultKernelPfS_S_iiE3Nds[4];
	ld.param.u64 	%rd3, [_Z16matrixMultKernelPfS_S_ii_param_0];
	ld.param.u64 	%rd4, [_Z16matrixMultKernelPfS_S_ii_param_1];
	ld.param.u64 	%rd5, [_Z16matrixMultKernelPfS_S_ii_param_2];
	ld.param.u32 	%r33, [_Z16matrixMultKernelPfS_S_ii_param_3];
	ld.param.u32 	%r34, [_Z16matrixMultKernelPfS_S_ii_param_4];
	mov.u32 	%r35, %ctaid.x;
	mov.u32 	%r36, %ctaid.y;
	mov.u32 	%r1, %tid.x;
	mov.u32 	%r2, %tid.y;
	mad.lo.s32 	%r3, %r34, %r36, %r2;
	mad.lo.s32 	%r4, %r34, %r35, %r1;
	div.s32 	%r5, %r33, %r34;
	setp.lt.s32 	%p1, %r5, 1;
	mov.f32 	%f119, 0f00000000;
	@%p1 bra 	$L__BB1_17;
	mad.lo.s32 	%r6, %r3, %r33, %r1;
	shl.b32 	%r38, %r2, 2;
	mov.u32 	%r39, _ZZ16matrixMultKernelPfS_S_iiE3Mds;
	add.s32 	%r7, %r39, %r38;
	shl.b32 	%r40, %r1, 2;
	add.s32 	%r8, %r7, %r40;
	mov.u32 	%r41, _ZZ16matrixMultKernelPfS_S_iiE3Nds;
	add.s32 	%r10, %r41, %r40;
	add.s32 	%r9, %r10, %r38;
	and.b32  	%r11, %r34, 15;
	and.b32  	%r12, %r34, 7;
	and.b32  	%r13, %r34, 2147483632;
	and.b32  	%r14, %r34, 3;
	neg.s32 	%r15, %r13;
	add.s32 	%r16, %r7, 32;
	add.s32 	%r17, %r10, 32;
	cvta.to.global.u64 	%rd1, %rd3;
	cvta.to.global.u64 	%rd2, %rd4;
	mov.f32 	%f119, 0f00000000;
	mov.b32 	%r57, 0;
$L__BB1_2:
	setp.lt.s32 	%p2, %r34, 1;
	mul.lo.s32 	%r42, %r57, %r34;
	add.s32 	%r43, %r6, %r42;
	mul.wide.s32 	%rd6, %r43, 4;
	add.s64 	%rd7, %rd1, %rd6;
	ld.global.f32 	%f19, [%rd7];
	st.shared.f32 	[%r8], %f19;
	add.s32 	%r44, %r42, %r2;
	mad.lo.s32 	%r45, %r44, %r33, %r4;
	mul.wide.s32 	%rd8, %r45, 4;
	add.s64 	%rd9, %rd2, %rd8;
	ld.global.f32 	%f20, [%rd9];
	st.shared.f32 	[%r9], %f20;
	bar.sync 	0;
	@%p2 bra 	$L__BB1_16;
	setp.lt.u32 	%p3, %r34, 16;
	mov.b32 	%r62, 0;
	@%p3 bra 	$L__BB1_6;
	mov.u32 	%r58, %r17;
	mov.u32 	%r59, %r16;
	mov.u32 	%r60, %r15;
$L__BB1_5:
	.pragma "nounroll";
	ld.shared.f32 	%f22, [%r59+-32];
	ld.shared.f32 	%f23, [%r58+-32];
	fma.rn.f32 	%f24, %f22, %f23, %f119;
	ld.shared.f32 	%f25, [%r59+-28];
	ld.shared.f32 	%f26, [%r58+-28];
	fma.rn.f32 	%f27, %f25, %f26, %f24;
	ld.shared.f32 	%f28, [%r59+-24];
	ld.shared.f32 	%f29, [%r58+-24];
	fma.rn.f32 	%f30, %f28, %f29, %f27;
	ld.shared.f32 	%f31, [%r59+-20];
	ld.shared.f32 	%f32, [%r58+-20];
	fma.rn.f32 	%f33, %f31, %f32, %f30;
	ld.shared.f32 	%f34, [%r59+-16];
	ld.shared.f32 	%f35, [%r58+-16];
	fma.rn.f32 	%f36, %f34, %f35, %f33;
	ld.shared.f32 	%f37, [%r59+-12];
	ld.shared.f32 	%f38, [%r58+-12];
	fma.rn.f32 	%f39, %f37, %f38, %f36;
	ld.shared.f32 	%f40, [%r59+-8];
	ld.shared.f32 	%f41, [%r58+-8];
	fma.rn.f32 	%f42, %f40, %f41, %f39;
	ld.shared.f32 	%f43, [%r59+-4];
	ld.shared.f32 	%f44, [%r58+-4];
	fma.rn.f32 	%f45, %f43, %f44, %f42;
	ld.shared.f32 	%f46, [%r59];
	ld.shared.f32 	%f47, [%r58];
	fma.rn.f32 	%f48, %f46, %f47, %f45;
	ld.shared.f32 	%f49, [%r59+4];
	ld.shared.f32 	%f50, [%r58+4];
	fma.rn.f32 	%f51, %f49, %f50, %f48;
	ld.shared.f32 	%f52, [%r59+8];
	ld.shared.f32 	%f53, [%r58+8];
	fma.rn.f32 	%f54, %f52, %f53, %f51;
	ld.shared.f32 	%f55, [%r59+12];
	ld.shared.f32 	%f56, [%r58+12];
	fma.rn.f32 	%f57, %f55, %f56, %f54;
	ld.shared.f32 	%f58, [%r59+16];
	ld.shared.f32 	%f59, [%r58+16];
	fma.rn.f32 	%f60, %f58, %f59, %f57;
	ld.shared.f32 	%f61, [%r59+20];
	ld.shared.f32 	%f62, [%r58+20];
	fma.rn.f32 	%f63, %f61, %f62, %f60;
	ld.shared.f32 	%f64, [%r59+24];
	ld.shared.f32 	%f65, [%r58+24];
	fma.rn.f32 	%f66, %f64, %f65, %f63;
	ld.shared.f32 	%f67, [%r59+28];
	ld.shared.f32 	%f68, [%r58+28];
	fma.rn.f32 	%f119, %f67, %f68, %f66;
	add.s32 	%r60, %r60, 16;
	add.s32 	%r59, %r59, 64;
	add.s32 	%r58, %r58, 64;
	setp.ne.s32 	%p4, %r60, 0;
	mov.u32 	%r62, %r13;
	@%p4 bra 	$L__BB1_5;
$L__BB1_6:
	setp.eq.s32 	%p5, %r11, 0;
	@%p5 bra 	$L__BB1_16;
	add.s32 	%r47, %r11, -1;
	setp.lt.u32 	%p6, %r47, 7;
	@%p6 bra 	$L__BB1_9;
	shl.b32 	%r48, %r62, 2;
	add.s32 	%r49, %r7, %r48;
	ld.shared.f32 	%f70, [%r49];
	add.s32 	%r50, %r10, %r48;
	ld.shared.f32 	%f71, [%r50];
	fma.rn.f32 	%f72, %f70, %f71, %f119;
	ld.shared.f32 	%f73, [%r49+4];
	ld.shared.f32 	%f74, [%r50+4];
	fma.rn.f32 	%f75, %f73, %f74, %f72;
	ld.shared.f32 	%f76, [%r49+8];
	ld.shared.f32 	%f77, [%r50+8];
	fma.rn.f32 	%f78, %f76, %f77, %f75;
	ld.shared.f32 	%f79, [%r49+12];
	ld.shared.f32 	%f80, [%r50+12];
	fma.rn.f32 	%f81, %f79, %f80, %f78;
	ld.shared.f32 	%f82, [%r49+16];
	ld.shared.f32 	%f83, [%r50+16];
	fma.rn.f32 	%f84, %f82, %f83, %f81;
	ld.shared.f32 	%f85, [%r49+20];
	ld.shared.f32 	%f86, [%r50+20];
	fma.rn.f32 	%f87, %f85, %f86, %f84;
	ld.shared.f32 	%f88, [%r49+24];
	ld.shared.f32 	%f89, [%r50+24];
	fma.rn.f32 	%f90, %f88, %f89, %f87;
	ld.shared.f32 	%f91, [%r49+28];
	ld.shared.f32 	%f92, [%r50+28];
	fma.rn.f32 	%f119, %f91, %f92, %f90;
	add.s32 	%r62, %r62, 8;
$L__BB1_9:
	setp.eq.s32 	%p7, %r12, 0;
	@%p7 bra 	$L__BB1_16;
	add.s32 	%r51, %r12, -1;
	setp.lt.u32 	%p8, %r51, 3;
	@%p8 bra 	$L__BB1_12;
	shl.b32 	%r52, %r62, 2;
	add.s32 	%r53, %r7, %r52;
	ld.shared.f32 	%f94, [%r53];
	add.s32 	%r54, %r10, %r52;
	ld.shared.f32 	%f95, [%r54];
	fma.rn.f32 	%f96, %f94, %f95, %f119;
	ld.shared.f32 	%f97, [%r53+4];
	ld.shared.f32 	%f98, [%r54+4];
	fma.rn.f32 	%f99, %f97, %f98, %f96;
	ld.shared.f32 	%f100, [%r53+8];
	ld.shared.f32 	%f101, [%r54+8];
	fma.rn.f32 	%f102, %f100, %f101, %f99;
	ld.shared.f32 	%f103, [%r53+12];
	ld.shared.f32 	%f104, [%r54+12];
	fma.rn.f32 	%f119, %f103, %f104, %f102;
	add.s32 	%r62, %r62, 4;
$L__BB1_12:
	setp.eq.s32 	%p9, %r14, 0;
	@%p9 bra 	$L__BB1_16;
	setp.eq.s32 	%p10, %r14, 1;
	shl.b32 	%r55, %r62, 2;
	add.s32 	%r30, %r7, %r55;
	ld.shared.f32 	%f105, [%r30];
	add.s32 	%r31, %r10, %r55;
	ld.shared.f32 	%f106, [%r31];
	fma.rn.f32 	%f119, %f105, %f106, %f119;
	@%p10 bra 	$L__BB1_16;
	setp.eq.s32 	%p11, %r14, 2;
	ld.shared.f32 	%f107, [%r30+4];
	ld.shared.f32 	%f108, [%r31+4];
	fma.rn.f32 	%f119, %f107, %f108, %f119;
	@%p11 bra 	$L__BB1_16;
	ld.shared.f32 	%f109, [%r30+8];
	ld.shared.f32 	%f110, [%r31+8];
	fma.rn.f32 	%f119, %f109, %f110, %f119;
$L__BB1_16:
	bar.sync 	0;
	add.s32 	%r57, %r57, 1;
	setp.ne.s32 	%p12, %r57, %r5;
	@%p12 bra 	$L__BB1_2;
$L__BB1_17:
	cvta.to.global.u64 	%rd10, %rd5;
	mad.lo.s32 	%r56, %r3, %r33, %r4;
	mul.wide.s32 	%rd11, %r56, 4;
	add.s64 	%rd12, %rd10, %rd11;
	st.global.f32 	[%rd12], %f119;
	ret;

}


// ===== COMPILED SASS (sm_100) =====

	.target	sm_100

	.elftype	@"ET_EXEC"


//--------------------- .note.nv.tkinfo           --------------------------
	.section	.note.nv.tkinfo,"",@"SHT_NOTE"
	.sectionflags	@"SHF_NOTE_NV_TKINFO"
	.tkinfo
        /*0018*/ 	.word	0x00000002
        /*0030*/ 	.string	""
        /*0030*/ 	.string	"ptxas"
        /*0030*/ 	.string	"Cuda compilation tools, release 13.0, V13.0.88"
        /*0030*/ 	.string	"Build cuda_13.0.r13.0/compiler.36424714_0"
        /*0030*/ 	.string	"-arch sm_100 -m 64 "



//--------------------- .note.nv.cuinfo           --------------------------
	.section	.note.nv.cuinfo,"",@"SHT_NOTE"
	.sectionflags	@"SHF_NOTE_NV_CUINFO"
        /*0018*/ 	.short	0x0002
        /*001a*/ 	.short	0x0064
        /*001c*/ 	.short	0x0082
	.zero		2


//--------------------- .nv.info                  --------------------------
	.section	.nv.info,"",@"SHT_CUDA_INFO"
	.align	4


	//----- nvinfo : EIATTR_REGCOUNT
	.align		4
        /*0000*/ 	.byte	0x04, 0x2f
        /*0002*/ 	.short	(.L_1 - .L_0)
	.align		4
.L_0:
        /*0004*/ 	.word	index@(_Z3dotPfS_S_j)
        /*0008*/ 	.word	0x0000000e


	//----- nvinfo : EIATTR_FRAME_SIZE
	.align		4
.L_1:
        /*000c*/ 	.byte	0x04, 0x11
        /*000e*/ 	.short	(.L_3 - .L_2)
	.align		4
.L_2:
        /*0010*/ 	.word	index@(_Z3dotPfS_S_j)
        /*0014*/ 	.word	0x00000000


	//----- nvinfo : EIATTR_REGCOUNT
	.align		4
.L_3:
        /*0018*/ 	.byte	0x04, 0x2f
        /*001a*/ 	.short	(.L_5 - .L_4)
	.align		4
.L_4:
        /*001c*/ 	.word	index@(_Z16matrixMultKernelPfS_S_ii)
        /*0020*/ 	.word	0x00000020


	//----- nvinfo : EIATTR_FRAME_SIZE
	.align		4
.L_5:
        /*0024*/ 	.byte	0x04, 0x11
        /*0026*/ 	.short	(.L_7 - .L_6)
	.align		4
.L_6:
        /*0028*/ 	.word	index@(_Z16matrixMultKernelPfS_S_ii)
        /*002c*/ 	.word	0x00000000


	//----- nvinfo : EIATTR_MIN_STACK_SIZE
	.align		4
.L_7:
        /*0030*/ 	.byte	0x04, 0x12
        /*0032*/ 	.short	(.L_9 - .L_8)
	.align		4
.L_8:
        /*0034*/ 	.word	index@(_Z16matrixMultKernelPfS_S_ii)
        /*0038*/ 	.word	0x00000000


	//----- nvinfo : EIATTR_MIN_STACK_SIZE
	.align		4
.L_9:
        /*003c*/ 	.byte	0x04, 0x12
        /*003e*/ 	.short	(.L_11 - .L_10)
	.align		4
.L_10:
        /*0040*/ 	.word	index@(_Z3dotPfS_S_j)
        /*0044*/ 	.word	0x00000000
.L_11:


//--------------------- .nv.compat                --------------------------
	.section	.nv.compat,"",@"SHT_CUDA_COMPAT_INFO"
	.align	4
        /*0000*/ 	.byte	0x02, 0x09, 0x00, 0x00, 0x02, 0x02, 0x01, 0x00, 0x02, 0x05, 0x05, 0x00, 0x03, 0x07, 0x01, 0x01
        /*0010*/ 	.byte	0x02, 0x03, 0x00, 0x00, 0x02, 0x06, 0x01, 0x00, 0x04, 0x0b, 0x08, 0x00, 0x09, 0x00, 0x00, 0x00
        /*0020*/ 	.byte	0x00, 0x00, 0x00, 0x00


//--------------------- .nv.info._Z16matrixMultKernelPfS_S_ii --------------------------
	.section	.nv.info._Z16matrixMultKernelPfS_S_ii,"",@"SHT_CUDA_INFO"
	.sectionflags	@""
	.align	4


	//----- nvinfo : EIATTR_CUDA_API_VERSION
	.align		4
        /*0000*/ 	.byte	0x04, 0x37
        /*0002*/ 	.short	(.L_13 - .L_12)
.L_12:
        /*0004*/ 	.word	0x00000082


	//----- nvinfo : EIATTR_KPARAM_INFO
	.align		4
.L_13:
        /*0008*/ 	.byte	0x04, 0x17
        /*000a*/ 	.short	(.L_15 - .L_14)
.L_14:
        /*000c*/ 	.word	0x00000000
        /*0010*/ 	.short	0x0004
        /*0012*/ 	.short	0x001c
        /*0014*/ 	.byte	0x00, 0xf0, 0x11, 0x00


	//----- nvinfo : EIATTR_KPARAM_INFO
	.align		4
.L_15:
        /*0018*/ 	.byte	0x04, 0x17
        /*001a*/ 	.short	(.L_17 - .L_16)
.L_16:
        /*001c*/ 	.word	0x00000000
        /*0020*/ 	.short	0x0003
        /*0022*/ 	.short	0x0018
        /*0024*/ 	.byte	0x00, 0xf0, 0x11, 0x00


	//----- nvinfo : EIATTR_KPARAM_INFO
	.align		4
.L_17:
        /*0028*/ 	.byte	0x04, 0x17
        /*002a*/ 	.short	(.L_19 - .L_18)
.L_18:
        /*002c*/ 	.word	0x00000000
        /*0030*/ 	.short	0x0002
        /*0032*/ 	.short	0x0010
        /*0034*/ 	.byte	0x00, 0xf5, 0x21, 0x00


	//----- nvinfo : EIATTR_KPARAM_INFO
	.align		4
.L_19:
        /*0038*/ 	.byte	0x04, 0x17
        /*003a*/ 	.short	(.L_21 - .L_20)
.L_20:
        /*003c*/ 	.word	0x00000000
        /*0040*/ 	.short	0x0001
        /*0042*/ 	.short	0x0008
        /*0044*/ 	.byte	0x00, 0xf5, 0x21, 0x00


	//----- nvinfo : EIATTR_KPARAM_INFO
	.align		4
.L_21:
        /*0048*/ 	.byte	0x04, 0x17
        /*004a*/ 	.short	(.L_23 - .L_22)
.L_22:
        /*004c*/ 	.word	0x00000000
        /*0050*/ 	.short	0x0000
        /*0052*/ 	.short	0x0000
        /*0054*/ 	.byte	0x00, 0xf5, 0x21, 0x00


	//----- nvinfo : EIATTR_SPARSE_MMA_MASK
	.align		4
.L_23:
        /*0058*/ 	.byte	0x03, 0x50
        /*005a*/ 	.short	0x0000


	//----- nvinfo : EIATTR_MAXREG_COUNT
	.align		4
        /*005c*/ 	.byte	0x03, 0x1b
        /*005e*/ 	.short	0x00ff


	//----- nvinfo : EIATTR_NUM_BARRIERS
	.align		4
        /*0060*/ 	.byte	0x02, 0x4c
        /*0062*/ 	.byte	0x01
	.zero		1


	//----- nvinfo : EIATTR_MERCURY_ISA_VERSION
	.align		4
        /*0064*/ 	.byte	0x03, 0x5f
        /*0066*/ 	.short	0x0101


	//----- nvinfo : EIATTR_VRC_CTA_INIT_COUNT
	.align		4
        /*0068*/ 	.byte	0x02, 0x4a
	.zero		1
	.zero		1


	//----- nvinfo : EIATTR_EXIT_INSTR_OFFSETS
	.align		4
        /*006c*/ 	.byte	0x04, 0x1c
        /*006e*/ 	.short	(.L_25 - .L_24)


	//   ....[0]....
.L_24:
        /*0070*/ 	.word	0x00000cd0


	//----- nvinfo : EIATTR_CBANK_PARAM_SIZE
	.align		4
.L_25:
        /*0074*/ 	.byte	0x03, 0x19
        /*0076*/ 	.short	0x0020


	//----- nvinfo : EIATTR_PARAM_CBANK
	.align		4
        /*0078*/ 	.byte	0x04, 0x0a
        /*007a*/ 	.short	(.L_27 - .L_26)
	.align		4
.L_26:
        /*007c*/ 	.word	index@(.nv.constant0._Z16matrixMultKernelPfS_S_ii)
        /*0080*/ 	.short	0x0380
        /*0082*/ 	.short	0x0020


	//----- nvinfo : EIATTR_SW_WAR
	.align		4
.L_27:
        /*0084*/ 	.byte	0x04, 0x36
        /*0086*/ 	.short	(.L_29 - .L_28)
.L_28:
        /*0088*/ 	.word	0x00000008
.L_29:


//--------------------- .nv.info._Z3dotPfS_S_j    --------------------------
	.section	.nv.info._Z3dotPfS_S_j,"",@"SHT_CUDA_INFO"
	.sectionflags	@""
	.align	4


	//----- nvinfo : EIATTR_CUDA_API_VERSION
	.align		4
        /*0000*/ 	.byte	0x04, 0x37
        /*0002*/ 	.short	(.L_31 - .L_30)
.L_30:
        /*0004*/ 	.word	0x00000082


	//----- nvinfo : EIATTR_KPARAM_INFO
	.align		4
.L_31:
        /*0008*/ 	.byte	0x04, 0x17
        /*000a*/ 	.short	(.L_33 - .L_32)
.L_32:
        /*000c*/ 	.word	0x00000000
        /*0010*/ 	.short	0x0003
        /*0012*/ 	.short	0x0018
        /*0014*/ 	.byte	0x00, 0xf0, 0x11, 0x00


	//----- nvinfo : EIATTR_KPARAM_INFO
	.align		4
.L_33:
        /*0018*/ 	.byte	0x04, 0x17
        /*001a*/ 	.short	(.L_35 - .L_34)
.L_34:
        /*001c*/ 	.word	0x00000000
        /*0020*/ 	.short	0x0002
        /*0022*/ 	.short	0x0010
        /*0024*/ 	.byte	0x00, 0xf5, 0x21, 0x00


	//----- nvinfo : EIATTR_KPARAM_INFO
	.align		4
.L_35:
        /*0028*/ 	.byte	0x04, 0x17
        /*002a*/ 	.short	(.L_37 - .L_36)
.L_36:
        /*002c*/ 	.word	0x00000000
        /*0030*/ 	.short	0x0001
        /*0032*/ 	.short	0x0008
        /*0034*/ 	.byte	0x00, 0xf5, 0x21, 0x00


	//----- nvinfo : EIATTR_KPARAM_INFO
	.align		4
.L_37:
        /*0038*/ 	.byte	0x04, 0x17
        /*003a*/ 	.short	(.L_39 - .L_38)
.L_38:
        /*003c*/ 	.word	0x00000000
        /*0040*/ 	.short	0x0000
        /*0042*/ 	.short	0x0000
        /*0044*/ 	.byte	0x00, 0xf5, 0x21, 0x00


	//----- nvinfo : EIATTR_SPARSE_MMA_MASK
	.align		4
.L_39:
        /*0048*/ 	.byte	0x03, 0x50
        /*004a*/ 	.short	0x0000


	//----- nvinfo : EIATTR_MAXREG_COUNT
	.align		4
        /*004c*/ 	.byte	0x03, 0x1b
        /*004e*/ 	.short	0x00ff


	//----- nvinfo : EIATTR_NUM_BARRIERS
	.align		4
        /*0050*/ 	.byte	0x02, 0x4c
        /*0052*/ 	.byte	0x01
	.zero		1


	//----- nvinfo : EIATTR_MERCURY_ISA_VERSION
	.align		4
        /*0054*/ 	.byte	0x03, 0x5f
        /*0056*/ 	.short	0x0101


	//----- nvinfo : EIATTR_VRC_CTA_INIT_COUNT
	.align		4
        /*0058*/ 	.byte	0x02, 0x4a
	.zero		1
	.zero		1


	//----- nvinfo : EIATTR_EXIT_INSTR_OFFSETS
	.align		4
        /*005c*/ 	.byte	0x04, 0x1c
        /*005e*/ 	.short	(.L_41 - .L_40)


	//   ....[0]....
.L_40:
        /*0060*/ 	.word	0x00000260


	//   ....[1]....
        /*0064*/ 	.word	0x000002e0


	//----- nvinfo : EIATTR_CBANK_PARAM_SIZE
	.align		4
.L_41:
        /*0068*/ 	.byte	0x03, 0x19
        /*006a*/ 	.short	0x001c


	//----- nvinfo : EIATTR_PARAM_CBANK
	.align		4
        /*006c*/ 	.byte	0x04, 0x0a
        /*006e*/ 	.short	(.L_43 - .L_42)
	.align		4
.L_42:
        /*0070*/ 	.word	index@(.nv.constant0._Z3dotPfS_S_j)
        /*0074*/ 	.short	0x0380
        /*0076*/ 	.short	0x001c


	//----- nvinfo : EIATTR_SW_WAR
	.align		4
.L_43:
        /*0078*/ 	.byte	0x04, 0x36
        /*007a*/ 	.short	(.L_45 - .L_44)
.L_44:
        /*007c*/ 	.word	0x00000008
.L_45:


//--------------------- .nv.callgraph             --------------------------
	.section	.nv.callgraph,"",@"SHT_CUDA_CALLGRAPH"
	.align	4
	.sectionentsize	8
	.align		4
        /*0000*/ 	.word	0x00000000
	.align		4
        /*0004*/ 	.word	0xffffffff
	.align		4
        /*0008*/ 	.word	0x00000000
	.align		4
        /*000c*/ 	.word	0xfffffffe
	.align		4
        /*0010*/ 	.word	0x00000000
	.align		4
        /*0014*/ 	.word	0xfffffffd
	.align		4
        /*0018*/ 	.word	0x00000000
	.align		4
        /*001c*/ 	.word	0xfffffffc


//--------------------- .text._Z16matrixMultKernelPfS_S_ii --------------------------
	.section	.text._Z16matrixMultKernelPfS_S_ii,"ax",@progbits
	.align	128
        .global         _Z16matrixMultKernelPfS_S_ii
        .type           _Z16matrixMultKernelPfS_S_ii,@function
        .size           _Z16matrixMultKernelPfS_S_ii,(.L_x_11 - _Z16matrixMultKernelPfS_S_ii)
        .other          _Z16matrixMultKernelPfS_S_ii,@"STO_CUDA_ENTRY STV_DEFAULT"
_Z16matrixMultKernelPfS_S_ii:
.text._Z16matrixMultKernelPfS_S_ii:
[----:B------:R-:W-:Y:S08]  /*0000*/  LDC R1, c[0x0][0x37c] ;  /* 0x0000df00ff017b82 */ /* 0x000ff00000000800 */
[----:B------:R-:W0:Y:S01]  /*0010*/  LDC.64 R2, c[0x0][0x398] ;  /* 0x0000e600ff027b82 */ /* 0x000e220000000a00 */
[----:B------:R-:W1:Y:S01]  /*0020*/  S2R R14, SR_TID.Y ;  /* 0x00000000000e7919 */ /* 0x000e620000002200 */
[----:B------:R-:W2:Y:S01]  /*0030*/  LDCU.64 UR8, c[0x0][0x358] ;  /* 0x00006b00ff0877ac */ /* 0x000ea20008000a00 */
[----:B------:R-:W-:Y:S01]  /*0040*/  MOV R10, RZ ;  /* 0x000000ff000a7202 */ /* 0x000fe20000000f00 */
[----:B------:R-:W3:Y:S04]  /*0050*/  S2R R17, SR_TID.X ;  /* 0x0000000000117919 */ /* 0x000ee80000002100 */
[----:B------:R-:W1:Y:S08]  /*0060*/  S2UR UR5, SR_CTAID.Y ;  /* 0x00000000000579c3 */ /* 0x000e700000002600 */
[----:B------:R-:W3:Y:S01]  /*0070*/  S2UR UR4, SR_CTAID.X ;  /* 0x00000000000479c3 */ /* 0x000ee20000002500 */
[----:B0-----:R-:W-:-:S04]  /*0080*/  IABS R7, R3 ;  /* 0x0000000300077213 */ /* 0x001fc80000000000 */
[----:B------:R-:W0:Y:S01]  /*0090*/  I2F.RP R0, R7 ;  /* 0x0000000700007306 */ /* 0x000e220000209400 */
[----:B-1----:R-:W-:-:S07]  /*00a0*/  IMAD R11, R3, UR5, R14 ;  /* 0x00000005030b7c24 */ /* 0x002fce000f8e020e */
[----:B0-----:R-:W0:Y:S02]  /*00b0*/  MUFU.RCP R0, R0 ;  /* 0x0000000000007308 */ /* 0x001e240000001000 */
[----:B0-----:R-:W-:-:S06]  /*00c0*/  IADD3 R4, PT, PT, R0, 0xffffffe, RZ ;  /* 0x0ffffffe00047810 */ /* 0x001fcc0007ffe0ff */
[----:B------:R0:W1:Y:S02]  /*00d0*/  F2I.FTZ.U32.TRUNC.NTZ R5, R4 ;  /* 0x0000000400057305 */ /* 0x000064000021f000 */
[----:B0-----:R-:W-:Y:S01]  /*00e0*/  HFMA2 R4, -RZ, RZ, 0, 0 ;  /* 0x00000000ff047431 */ /* 0x001fe200000001ff */
[----:B-1----:R-:W-:-:S05]  /*00f0*/  IADD3 R6, PT, PT, RZ, -R5, RZ ;  /* 0x80000005ff067210 */ /* 0x002fca0007ffe0ff */
[----:B------:R-:W-:Y:S01]  /*0100*/  IMAD R9, R6, R7, RZ ;  /* 0x0000000706097224 */ /* 0x000fe200078e02ff */
[----:B------:R-:W-:-:S03]  /*0110*/  IABS R6, R2 ;  /* 0x0000000200067213 */ /* 0x000fc60000000000 */
[----:B------:R-:W-:-:S04]  /*0120*/  IMAD.HI.U32 R5, R5, R9, R4 ;  /* 0x0000000905057227 */ /* 0x000fc800078e0004 */
[----:B---3--:R-:W-:Y:S02]  /*0130*/  IMAD R9, R3, UR4, R17 ;  /* 0x0000000403097c24 */ /* 0x008fe4000f8e0211 */
[----:B------:R-:W-:-:S04]  /*0140*/  IMAD.HI.U32 R12, R5, R6, RZ ;  /* 0x00000006050c7227 */ /* 0x000fc800078e00ff */
[----:B------:R-:W-:-:S04]  /*0150*/  IMAD.MOV R0, RZ, RZ, -R12 ;  /* 0x000000ffff007224 */ /* 0x000fc800078e0a0c */
[----:B------:R-:W-:-:S05]  /*0160*/  IMAD R0, R7, R0, R6 ;  /* 0x0000000007007224 */ /* 0x000fca00078e0206 */
[----:B------:R-:W-:-:S13]  /*0170*/  ISETP.GT.U32.AND P2, PT, R7, R0, PT ;  /* 0x000000000700720c */ /* 0x000fda0003f44070 */
[-C--:B------:R-:W-:Y:S02]  /*0180*/  @!P2 IADD3 R0, PT, PT, R0, -R7.reuse, RZ ;  /* 0x800000070000a210 */ /* 0x080fe40007ffe0ff */
[----:B------:R-:W-:Y:S02]  /*0190*/  @!P2 IADD3 R12, PT, PT, R12, 0x1, RZ ;  /* 0x000000010c0ca810 */ /* 0x000fe40007ffe0ff */
[----:B------:R-:W-:Y:S02]  /*01a0*/  ISETP.GE.U32.AND P0, PT, R0, R7, PT ;  /* 0x000000070000720c */ /* 0x000fe40003f06070 */
[----:B------:R-:W-:Y:S02]  /*01b0*/  LOP3.LUT R0, R2, R3, RZ, 0x3c, !PT ;  /* 0x0000000302007212 */ /* 0x000fe400078e3cff */
[----:B------:R-:W-:Y:S02]  /*01c0*/  ISETP.NE.AND P2, PT, R3, RZ, PT ;  /* 0x000000ff0300720c */ /* 0x000fe40003f45270 */
[----:B------:R-:W-:-:S07]  /*01d0*/  ISETP.GE.AND P1, PT, R0, RZ, PT ;  /* 0x000000ff0000720c */ /* 0x000fce0003f26270 */
[----:B------:R-:W-:-:S06]  /*01e0*/  @P0 IADD3 R12, PT, PT, R12, 0x1, RZ ;  /* 0x000000010c0c0810 */ /* 0x000fcc0007ffe0ff */
[----:B------:R-:W-:Y:S01]  /*01f0*/  @!P1 IMAD.MOV R12, RZ, RZ, -R12 ;  /* 0x000000ffff0c9224 */ /* 0x000fe200078e0a0c */
[----:B------:R-:W-:-:S04]  /*0200*/  @!P2 LOP3.LUT R12, RZ, R3, RZ, 0x33, !PT ;  /* 0x00000003ff0ca212 */ /* 0x000fc800078e33ff */
[----:B------:R-:W-:-:S13]  /*0210*/  ISETP.GE.AND P0, PT, R12, 0x1, PT ;  /* 0x000000010c00780c */ /* 0x000fda0003f06270 */
[----:B--2---:R-:W-:Y:S05]  /*0220*/  @!P0 BRA `(.L_x_0) ;  /* 0x0000000800988947 */ /* 0x004fea0003800000 */
[----:B------:R-:W0:Y:S01]  /*0230*/  S2UR UR6, SR_CgaCtaId ;  /* 0x00000000000679c3 */ /* 0x000e220000008800 */
[----:B------:R-:W-:Y:S01]  /*0240*/  UMOV UR4, 0x400 ;  /* 0x0000040000047882 */ /* 0x000fe20000000000 */
[----:B------:R-:W-:Y:S01]  /*0250*/  LOP3.LUT R0, R3, 0x7ffffff0, RZ, 0xc0, !PT ;  /* 0x7ffffff003007812 */ /* 0x000fe200078ec0ff */
[----:B------:R-:W-:Y:S01]  /*0260*/  UIADD3 UR5, UPT, UPT, UR4, 0x4, URZ ;  /* 0x0000000404057890 */ /* 0x000fe2000fffe0ff */
[----:B------:R-:W-:Y:S01]  /*0270*/  IMAD R8, R11, R2, R17 ;  /* 0x000000020b087224 */ /* 0x000fe200078e0211 */
[C---:B------:R-:W-:Y:S02]  /*0280*/  LOP3.LUT R23, R3.reuse, 0xf, RZ, 0xc0, !PT ;  /* 0x0000000f03177812 */ /* 0x040fe400078ec0ff */
[C---:B------:R-:W-:Y:S02]  /*0290*/  LOP3.LUT R22, R3.reuse, 0x7, RZ, 0xc0, !PT ;  /* 0x0000000703167812 */ /* 0x040fe400078ec0ff */
[----:B------:R-:W-:Y:S02]  /*02a0*/  LOP3.LUT R21, R3, 0x3, RZ, 0xc0, !PT ;  /* 0x0000000303157812 */ /* 0x000fe400078ec0ff */
[----:B------:R-:W-:-:S02]  /*02b0*/  MOV R10, RZ ;  /* 0x000000ff000a7202 */ /* 0x000fc40000000f00 */
[----:B------:R-:W-:Y:S01]  /*02c0*/  IADD3 R18, PT, PT, -R0, RZ, RZ ;  /* 0x000000ff00127210 */ /* 0x000fe20007ffe1ff */
[----:B0-----:R-:W-:Y:S02]  /*02d0*/  ULEA UR4, UR6, UR4, 0x18 ;  /* 0x0000000406047291 */ /* 0x001fe4000f8ec0ff */
[----:B------:R-:W-:-:S04]  /*02e0*/  ULEA UR5, UR6, UR5, 0x18 ;  /* 0x0000000506057291 */ /* 0x000fc8000f8ec0ff */
[----:B------:R-:W-:Y:S01]  /*02f0*/  LEA R20, R14, UR4, 0x2 ;  /* 0x000000040e147c11 */ /* 0x000fe2000f8e10ff */
[----:B------:R-:W-:Y:S01]  /*0300*/  UMOV UR4, URZ ;  /* 0x000000ff00047c82 */ /* 0x000fe20008000000 */
[C---:B------:R-:W-:Y:S02]  /*0310*/  LEA R19, R17.reuse, UR5, 0x2 ;  /* 0x0000000511137c11 */ /* 0x040fe4000f8e10ff */
[----:B------:R-:W-:Y:S01]  /*0320*/  IADD3 R16, PT, PT, R20, 0x20, RZ ;  /* 0x0000002014107810 */ /* 0x000fe20007ffe0ff */
[----:B------:R-:W-:Y:S01]  /*0330*/  IMAD R17, R17, 0x4, R20 ;  /* 0x0000000411117824 */ /* 0x000fe200078e0214 */
[----:B------:R-:W-:Y:S02]  /*0340*/  LEA R15, R14, R19, 0x2 ;  /* 0x000000130e0f7211 */ /* 0x000fe400078e10ff */
[----:B------:R-:W-:-:S07]  /*0350*/  IADD3 R13, PT, PT, R19, 0x20, RZ ;  /* 0x00000020130d7810 */ /* 0x000fce0007ffe0ff */
.L_x_6:
[----:B0-----:R-:W0:Y:S08]  /*0360*/  LDC.64 R2, c[0x0][0x398] ;  /* 0x0000e600ff027b82 */ /* 0x001e300000000a00 */
[----:B------:R-:W1:Y:S08]  /*0370*/  LDC.64 R6, c[0x0][0x380] ;  /* 0x0000e000ff067b82 */ /* 0x000e700000000a00 */
[----:B------:R-:W2:Y:S01]  /*0380*/  LDC.64 R4, c[0x0][0x388] ;  /* 0x0000e200ff047b82 */ /* 0x000ea20000000a00 */
[----:B0-----:R-:W-:-:S02]  /*0390*/  IMAD R24, R3, UR4, R14 ;  /* 0x0000000403187c24 */ /* 0x001fc4000f8e020e */
[----:B------:R-:W-:Y:S02]  /*03a0*/  IMAD R25, R3, UR4, R8 ;  /* 0x0000000403197c24 */ /* 0x000fe4000f8e0208 */
[----:B------:R-:W-:Y:S02]  /*03b0*/  IMAD R27, R24, R2, R9 ;  /* 0x00000002181b7224 */ /* 0x000fe400078e0209 */
[----:B-1----:R-:W-:-:S06]  /*03c0*/  IMAD.WIDE R6, R25, 0x4, R6 ;  /* 0x0000000419067825 */ /* 0x002fcc00078e0206 */
[----:B------:R-:W3:Y:S01]  /*03d0*/  LDG.E R6, desc[UR8][R6.64] ;  /* 0x0000000806067981 */ /* 0x000ee2000c1e1900 */
[----:B--2---:R-:W-:-:S06]  /*03e0*/  IMAD.WIDE R4, R27, 0x4, R4 ;  /* 0x000000041b047825 */ /* 0x004fcc00078e0204 */
[----:B------:R-:W2:Y:S01]  /*03f0*/  LDG.E R4, desc[UR8][R4.64] ;  /* 0x0000000804047981 */ /* 0x000ea2000c1e1900 */
[----:B------:R-:W-:Y:S01]  /*0400*/  ISETP.GE.AND P1, PT, R3, 0x1, PT ;  /* 0x000000010300780c */ /* 0x000fe20003f26270 */
[----:B------:R-:W-:-:S06]  /*0410*/  UIADD3 UR4, UPT, UPT, UR4, 0x1, URZ ;  /* 0x0000000104047890 */ /* 0x000fcc000fffe0ff */
[----:B------:R-:W-:Y:S01]  /*0420*/  ISETP.NE.AND P0, PT, R12, UR4, PT ;  /* 0x000000040c007c0c */ /* 0x000fe2000bf05270 */
[----:B---3--:R0:W-:Y:S04]  /*0430*/  STS [R17], R6 ;  /* 0x0000000611007388 */ /* 0x0081e80000000800 */
[----:B--2---:R0:W-:Y:S01]  /*0440*/  STS [R15], R4 ;  /* 0x000000040f007388 */ /* 0x0041e20000000800 */
[----:B------:R-:W-:Y:S06]  /*0450*/  BAR.SYNC.DEFER_BLOCKING 0x0 ;  /* 0x0000000000007b1d */ /* 0x000fec0000010000 */
[----:B------:R-:W-:Y:S05]  /*0460*/  @!P1 BRA `(.L_x_1) ;  /* 0x0000000800009947 */ /* 0x000fea0003800000 */
[----:B------:R-:W-:Y:S01]  /*0470*/  ISETP.GE.U32.AND P1, PT, R3, 0x10, PT ;  /* 0x000000100300780c */ /* 0x000fe20003f26070 */
[----:B------:R-:W-:-:S12]  /*0480*/  IMAD.MOV.U32 R3, RZ, RZ, RZ ;  /* 0x000000ffff037224 */ /* 0x000fd800078e00ff */
[----:B------:R-:W-:Y:S05]  /*0490*/  @!P1 BRA `(.L_x_2) ;  /* 0x0000000000e49947 */ /* 0x000fea0003800000 */
[----:B------:R-:W-:Y:S02]  /*04a0*/  MOV R3, R13 ;  /* 0x0000000d00037202 */ /* 0x000fe40000000f00 */
[----:B0-----:R-:W-:Y:S02]  /*04b0*/  MOV R4, R16 ;  /* 0x0000001000047202 */ /* 0x001fe40000000f00 */
[----:B------:R-:W-:-:S07]  /*04c0*/  MOV R5, R18 ;  /* 0x0000001200057202 */ /* 0x000fce0000000f00 */
.L_x_3:
[----:B------:R-:W-:Y:S01]  /*04d0*/  LDS R7, [R4+-0x20] ;  /* 0xffffe00004077984 */ /* 0x000fe20000000800 */
[----:B------:R-:W-:-:S03]  /*04e0*/  VIADD R5, R5, 0x10 ;  /* 0x0000001005057836 */ /* 0x000fc60000000000 */
[----:B------:R-:W0:Y:S02]  /*04f0*/  LDS R6, [R3+-0x20] ;  /* 0xffffe00003067984 */ /* 0x000e240000000800 */
[----:B------:R-:W-:Y:S02]  /*0500*/  ISETP.NE.AND P1, PT, R5, RZ, PT ;  /* 0x000000ff0500720c */ /* 0x000fe40003f25270 */
[----:B------:R-:W-:Y:S04]  /*0510*/  LDS R25, [R4+-0x1c] ;  /* 0xffffe40004197984 */ /* 0x000fe80000000800 */
[----:B------:R-:W1:Y:S01]  /*0520*/  LDS R24, [R3+-0x1c] ;  /* 0xffffe40003187984 */ /* 0x000e620000000800 */
[----:B0-----:R-:W-:-:S03]  /*0530*/  FFMA R6, R7, R6, R10 ;  /* 0x0000000607067223 */ /* 0x001fc6000000000a */
[----:B------:R-:W-:Y:S04]  /*0540*/  LDS R7, [R4+-0x18] ;  /* 0xffffe80004077984 */ /* 0x000fe80000000800 */
[----:B------:R-:W0:Y:S01]  /*0550*/  LDS R10, [R3+-0x18] ;  /* 0xffffe800030a7984 */ /* 0x000e220000000800 */
[----:B-1----:R-:W-:-:S03]  /*0560*/  FFMA R6, R25, R24, R6 ;  /* 0x0000001819067223 */ /* 0x002fc60000000006 */
        /* <DEDUP_REMOVED lines=15> */
[----:B------:R-:W-:Y:S04]  /*0660*/  LDS R7, [R4] ;  /* 0x0000000004077984 */ /* 0x000fe80000000800 */
[----:B------:R-:W0:Y:S01]  /*0670*/  LDS R10, [R3] ;  /* 0x00000000030a7984 */ /* 0x000e220000000800 */
[----:B-1----:R-:W-:-:S03]  /*0680*/  FFMA R6, R25, R24, R6 ;  /* 0x0000001819067223 */ /* 0x002fc60000000006 */
[----:B------:R-:W-:Y:S04]  /*0690*/  LDS R25, [R4+0x4] ;  /* 0x0000040004197984 */ /* 0x000fe80000000800 */
[----:B------:R-:W1:Y:S01]  /*06a0*/  LDS R24, [R3+0x4] ;  /* 0x0000040003187984 */ /* 0x000e620000000800 */
[----:B0-----:R-:W-:-:S03]  /*06b0*/  FFMA R6, R7, R10, R6 ;  /* 0x0000000a07067223 */ /* 0x001fc60000000006 */
[----:B------:R-:W-:Y:S04]  /*06c0*/  LDS R7, [R4+0x8] ;  /* 0x0000080004077984 */ /* 0x000fe80000000800 */
[----:B------:R-:W0:Y:S01]  /*06d0*/  LDS R10, [R3+0x8] ;  /* 0x00000800030a7984 */ /* 0x000e220000000800 */
        /* <DEDUP_REMOVED lines=13> */
[----:B------:R1:W-:Y:S04]  /*07b0*/  LDS R25, [R4+0x1c] ;  /* 0x00001c0004197984 */ /* 0x0003e80000000800 */
[----:B------:R2:W3:Y:S01]  /*07c0*/  LDS R24, [R3+0x1c] ;  /* 0x00001c0003187984 */ /* 0x0004e20000000800 */
[----:B-1----:R-:W-:Y:S02]  /*07d0*/  IADD3 R4, PT, PT, R4, 0x40, RZ ;  /* 0x0000004004047810 */ /* 0x002fe40007ffe0ff */
[----:B--2---:R-:W-:Y:S01]  /*07e0*/  IADD3 R3, PT, PT, R3, 0x40, RZ ;  /* 0x0000004003037810 */ /* 0x004fe20007ffe0ff */
[----:B0-----:R-:W-:-:S04]  /*07f0*/  FFMA R10, R7, R10, R6 ;  /* 0x0000000a070a7223 */ /* 0x001fc80000000006 */
[----:B---3--:R-:W-:Y:S01]  /*0800*/  FFMA R10, R25, R24, R10 ;  /* 0x00000018190a7223 */ /* 0x008fe2000000000a */
[----:B------:R-:W-:Y:S06]  /*0810*/  @P1 BRA `(.L_x_3) ;  /* 0xfffffffc002c1947 */ /* 0x000fec000383ffff */
[----:B------:R-:W-:-:S07]  /*0820*/  MOV R3, R0 ;  /* 0x0000000000037202 */ /* 0x000fce0000000f00 */
.L_x_2:
[----:B------:R-:W-:-:S13]  /*0830*/  ISETP.NE.AND P1, PT, R23, RZ, PT ;  /* 0x000000ff1700720c */ /* 0x000fda0003f25270 */
[----:B------:R-:W-:Y:S05]  /*0840*/  @!P1 BRA `(.L_x_1) ;  /* 0x0000000400089947 */ /* 0x000fea0003800000 */
[----:B0-----:R-:W-:Y:S01]  /*0850*/  VIADD R4, R23, 0xffffffff ;  /* 0xffffffff17047836 */ /* 0x001fe20000000000 */
[----:B------:R-:W-:-:S04]  /*0860*/  ISETP.NE.AND P2, PT, R22, RZ, PT ;  /* 0x000000ff1600720c */ /* 0x000fc80003f45270 */
[----:B------:R-:W-:-:S13]  /*0870*/  ISETP.GE.U32.AND P1, PT, R4, 0x7, PT ;  /* 0x000000070400780c */ /* 0x000fda0003f26070 */
[----:B------:R-:W-:Y:S05]  /*0880*/  @!P1 BRA `(.L_x_4) ;  /* 0x00000000006c9947 */ /* 0x000fea0003800000 */
[C---:B------:R-:W-:Y:S02]  /*0890*/  LEA R5, R3.reuse, R20, 0x2 ;  /* 0x0000001403057211 */ /* 0x040fe400078e10ff */
[C---:B------:R-:W-:Y:S02]  /*08a0*/  LEA R4, R3.reuse, R19, 0x2 ;  /* 0x0000001303047211 */ /* 0x040fe400078e10ff */
[----:B------:R-:W-:Y:S01]  /*08b0*/  IADD3 R3, PT, PT, R3, 0x8, RZ ;  /* 0x0000000803037810 */ /* 0x000fe20007ffe0ff */
[----:B------:R-:W-:Y:S04]  /*08c0*/  LDS R7, [R5] ;  /* 0x0000000005077984 */ /* 0x000fe80000000800 */
[----:B------:R-:W0:Y:S04]  /*08d0*/  LDS R6, [R4] ;  /* 0x0000000004067984 */ /* 0x000e280000000800 */
[----:B------:R-:W-:Y:S04]  /*08e0*/  LDS R25, [R5+0x4] ;  /* 0x0000040005197984 */ /* 0x000fe80000000800 */
[----:B------:R-:W1:Y:S04]  /*08f0*/  LDS R24, [R4+0x4] ;  /* 0x0000040004187984 */ /* 0x000e680000000800 */
[----:B------:R-:W-:Y:S04]  /*0900*/  LDS R27, [R5+0x10] ;  /* 0x00001000051b7984 */ /* 0x000fe80000000800 */
[----:B------:R-:W-:Y:S01]  /*0910*/  LDS R29, [R5+0x1c] ;  /* 0x00001c00051d7984 */ /* 0x000fe20000000800 */
[----:B0-----:R-:W-:-:S03]  /*0920*/  FFMA R6, R7, R6, R10 ;  /* 0x0000000607067223 */ /* 0x001fc6000000000a */
[----:B------:R-:W-:Y:S04]  /*0930*/  LDS R7, [R5+0x8] ;  /* 0x0000080005077984 */ /* 0x000fe80000000800 */
[----:B------:R-:W0:Y:S01]  /*0940*/  LDS R10, [R4+0x8] ;  /* 0x00000800040a7984 */ /* 0x000e220000000800 */
[----:B-1----:R-:W-:-:S03]  /*0950*/  FFMA R6, R25, R24, R6 ;  /* 0x0000001819067223 */ /* 0x002fc60000000006 */
[----:B------:R-:W-:Y:S04]  /*0960*/  LDS R25, [R5+0xc] ;  /* 0x00000c0005197984 */ /* 0x000fe80000000800 */
[----:B------:R-:W1:Y:S01]  /*0970*/  LDS R24, [R4+0xc] ;  /* 0x00000c0004187984 */ /* 0x000e620000000800 */
[----:B0-----:R-:W-:-:S03]  /*0980*/  FFMA R6, R7, R10, R6 ;  /* 0x0000000a07067223 */ /* 0x001fc60000000006 */
[----:B------:R-:W0:Y:S04]  /*0990*/  LDS R10, [R4+0x10] ;  /* 0x00001000040a7984 */ /* 0x000e280000000800 */
[----:B------:R-:W-:Y:S01]  /*09a0*/  LDS R7, [R4+0x14] ;  /* 0x0000140004077984 */ /* 0x000fe20000000800 */
[----:B-1----:R-:W-:-:S03]  /*09b0*/  FFMA R24, R25, R24, R6 ;  /* 0x0000001819187223 */ /* 0x002fc60000000006 */
[----:B------:R-:W1:Y:S04]  /*09c0*/  LDS R6, [R5+0x14] ;  /* 0x0000140005067984 */ /* 0x000e680000000800 */
[----:B------:R-:W-:Y:S01]  /*09d0*/  LDS R25, [R5+0x18] ;  /* 0x0000180005197984 */ /* 0x000fe20000000800 */
[----:B0-----:R-:W-:-:S03]  /*09e0*/  FFMA R27, R27, R10, R24 ;  /* 0x0000000a1b1b7223 */ /* 0x001fc60000000018 */
[----:B------:R-:W0:Y:S04]  /*09f0*/  LDS R10, [R4+0x18] ;  /* 0x00001800040a7984 */ /* 0x000e280000000800 */
[----:B------:R-:W2:Y:S01]  /*0a00*/  LDS R24, [R4+0x1c] ;  /* 0x00001c0004187984 */ /* 0x000ea20000000800 */
[----:B-1----:R-:W-:-:S04]  /*0a10*/  FFMA R6, R6, R7, R27 ;  /* 0x0000000706067223 */ /* 0x002fc8000000001b */
[----:B0-----:R-:W-:-:S04]  /*0a20*/  FFMA R10, R25, R10, R6 ;  /* 0x0000000a190a7223 */ /* 0x001fc80000000006 */
[----:B--2---:R-:W-:-:S07]  /*0a30*/  FFMA R10, R29, R24, R10 ;  /* 0x000000181d0a7223 */ /* 0x004fce000000000a */
.L_x_4:
[----:B------:R-:W-:Y:S05]  /*0a40*/  @!P2 BRA `(.L_x_1) ;  /* 0x000000000088a947 */ /* 0x000fea0003800000 */
[----:B------:R-:W-:Y:S02]  /*0a50*/  IADD3 R4, PT, PT, R22, -0x1, RZ ;  /* 0xffffffff16047810 */ /* 0x000fe40007ffe0ff */
[----:B------:R-:W-:Y:S02]  /*0a60*/  ISETP.NE.AND P2, PT, R21, RZ, PT ;  /* 0x000000ff1500720c */ /* 0x000fe40003f45270 */
[----:B------:R-:W-:-:S13]  /*0a70*/  ISETP.GE.U32.AND P1, PT, R4, 0x3, PT ;  /* 0x000000030400780c */ /* 0x000fda0003f26070 */
[----:B------:R-:W-:Y:S05]  /*0a80*/  @!P1 BRA `(.L_x_5) ;  /* 0x00000000003c9947 */ /* 0x000fea0003800000 */
[C---:B------:R-:W-:Y:S01]  /*0a90*/  IMAD R6, R3.reuse, 0x4, R20 ;  /* 0x0000000403067824 */ /* 0x040fe200078e0214 */
[C---:B------:R-:W-:Y:S02]  /*0aa0*/  LEA R24, R3.reuse, R19, 0x2 ;  /* 0x0000001303187211 */ /* 0x040fe400078e10ff */
[----:B------:R-:W-:Y:S02]  /*0ab0*/  IADD3 R3, PT, PT, R3, 0x4, RZ ;  /* 0x0000000403037810 */ /* 0x000fe40007ffe0ff */
        /* <DEDUP_REMOVED lines=9> */
[----:B-1----:R-:W-:-:S04]  /*0b50*/  FFMA R4, R4, R5, R7 ;  /* 0x0000000504047223 */ /* 0x002fc80000000007 */
[----:B0-----:R-:W-:-:S04]  /*0b60*/  FFMA R10, R25, R10, R4 ;  /* 0x0000000a190a7223 */ /* 0x001fc80000000004 */
[----:B------:R-:W-:-:S07]  /*0b70*/  FFMA R10, R27, R26, R10 ;  /* 0x0000001a1b0a7223 */ /* 0x000fce000000000a */
.L_x_5:
[----:B------:R-:W-:Y:S05]  /*0b80*/  @!P2 BRA `(.L_x_1) ;  /* 0x000000000038a947 */ /* 0x000fea0003800000 */
[C---:B------:R-:W-:Y:S02]  /*0b90*/  LEA R7, R3.reuse, R20, 0x2 ;  /* 0x0000001403077211 */ /* 0x040fe400078e10ff */
[----:B------:R-:W-:Y:S02]  /*0ba0*/  LEA R24, R3, R19, 0x2 ;  /* 0x0000001303187211 */ /* 0x000fe400078e10ff */
[----:B------:R-:W-:Y:S01]  /*0bb0*/  ISETP.NE.AND P1, PT, R21, 0x1, PT ;  /* 0x000000011500780c */ /* 0x000fe20003f25270 */
[----:B------:R-:W-:Y:S04]  /*0bc0*/  LDS R3, [R7] ;  /* 0x0000000007037984 */ /* 0x000fe80000000800 */
[----:B------:R-:W0:Y:S02]  /*0bd0*/  LDS R4, [R24] ;  /* 0x0000000018047984 */ /* 0x000e240000000800 */
[----:B0-----:R-:W-:-:S06]  /*0be0*/  FFMA R10, R3, R4, R10 ;  /* 0x00000004030a7223 */ /* 0x001fcc000000000a */
[----:B------:R-:W-:Y:S05]  /*0bf0*/  @!P1 BRA `(.L_x_1) ;  /* 0x00000000001c9947 */ /* 0x000fea0003800000 */
[----:B------:R-:W-:Y:S01]  /*0c00*/  ISETP.NE.AND P1, PT, R21, 0x2, PT ;  /* 0x000000021500780c */ /* 0x000fe20003f25270 */
[----:B------:R-:W-:Y:S04]  /*0c10*/  LDS R3, [R7+0x4] ;  /* 0x0000040007037984 */ /* 0x000fe80000000800 */
[----:B------:R-:W0:Y:S08]  /*0c20*/  LDS R4, [R24+0x4] ;  /* 0x0000040018047984 */ /* 0x000e300000000800 */
[----:B------:R-:W-:Y:S04]  /*0c30*/  @P1 LDS R5, [R7+0x8] ;  /* 0x0000080007051984 */ /* 0x000fe80000000800 */
[----:B------:R-:W1:Y:S01]  /*0c40*/  @P1 LDS R6, [R24+0x8] ;  /* 0x0000080018061984 */ /* 0x000e620000000800 */
[----:B0-----:R-:W-:-:S04]  /*0c50*/  FFMA R10, R3, R4, R10 ;  /* 0x00000004030a7223 */ /* 0x001fc8000000000a */
[----:B-1----:R-:W-:-:S07]  /*0c60*/  @P1 FFMA R10, R5, R6, R10 ;  /* 0x00000006050a1223 */ /* 0x002fce000000000a */
.L_x_1:
[----:B------:R-:W-:Y:S06]  /*0c70*/  BAR.SYNC.DEFER_BLOCKING 0x0 ;  /* 0x0000000000007b1d */ /* 0x000fec0000010000 */
[----:B------:R-:W-:Y:S05]  /*0c80*/  @P0 BRA `(.L_x_6) ;  /* 0xfffffff400b40947 */ /* 0x000fea000383ffff */
.L_x_0:
[----:B0-----:R-:W0:Y:S01]  /*0c90*/  LDC.64 R4, c[0x0][0x390] ;  /* 0x0000e400ff047b82 */ /* 0x001e220000000a00 */
[----:B------:R-:W-:-:S04]  /*0ca0*/  IMAD R3, R11, R2, R9 ;  /* 0x000000020b037224 */ /* 0x000fc800078e0209 */
[----:B0-----:R-:W-:-:S05]  /*0cb0*/  IMAD.WIDE R2, R3, 0x4, R4 ;  /* 0x0000000403027825 */ /* 0x001fca00078e0204 */
[----:B------:R-:W-:Y:S01]  /*0cc0*/  STG.E desc[UR8][R2.64], R10 ;  /* 0x0000000a02007986 */ /* 0x000fe2000c101908 */
[----:B------:R-:W-:Y:S05]  /*0cd0*/  EXIT ;  /* 0x000000000000794d */ /* 0x000fea0003800000 */
.L_x_7:
[----:B------:R-:W-:-:S00]  /*0ce0*/  BRA `(.L_x_7) ;  /* 0xfffffffc00fc7947 */ /* 0x000fc0000383ffff */
[----:B------:R-:W-:-:S00]  /*0cf0*/  NOP ;  /* 0x0000000000007918 */ /* 0x000fc00000000000 */
        /* <DEDUP_REMOVED lines=8> */
.L_x_11:


//--------------------- .text._Z3dotPfS_S_j       --------------------------
	.section	.text._Z3dotPfS_S_j,"ax",@progbits
	.align	128
        .global         _Z3dotPfS_S_j
        .type           _Z3dotPfS_S_j,@function
        .size           _Z3dotPfS_S_j,(.L_x_12 - _Z3dotPfS_S_j)
        .other          _Z3dotPfS_S_j,@"STO_CUDA_ENTRY STV_DEFAULT"
_Z3dotPfS_S_j:
.text._Z3dotPfS_S_j:
[----:B------:R-:W-:Y:S01]  /*0000*/  LDC R1, c[0x0][0x37c] ;  /* 0x0000df00ff017b82 */ /* 0x000fe20000000800 */
[----:B------:R-:W0:Y:S01]  /*0010*/  S2R R9, SR_CTAID.X ;  /* 0x0000000000097919 */ /* 0x000e220000002500 */
[----:B------:R-:W1:Y:S06]  /*0020*/  LDCU UR6, c[0x0][0x398] ;  /* 0x00007300ff0677ac */ /* 0x000e6c0008000800 */
[----:B------:R-:W2:Y:S01]  /*0030*/  LDC.64 R2, c[0x0][0x380] ;  /* 0x0000e000ff027b82 */ /* 0x000ea20000000a00 */
[----:B------:R-:W3:Y:S01]  /*0040*/  S2R R11, SR_TID.X ;  /* 0x00000000000b7919 */ /* 0x000ee20000002100 */
[----:B------:R-:W4:Y:S06]  /*0050*/  LDCU.64 UR8, c[0x0][0x358] ;  /* 0x00006b00ff0877ac */ /* 0x000f2c0008000a00 */
[----:B------:R-:W5:Y:S01]  /*0060*/  LDC.64 R4, c[0x0][0x388] ;  /* 0x0000e200ff047b82 */ /* 0x000f620000000a00 */
[----:B0-----:R-:W-:-:S05]  /*0070*/  IMAD.SHL.U32 R0, R9, 0x400, RZ ;  /* 0x0000040009007824 */ /* 0x001fca00078e00ff */
[----:B---3--:R-:W-:-:S04]  /*0080*/  LOP3.LUT R7, R0, R11, RZ, 0xfc, !PT ;  /* 0x0000000b00077212 */ /* 0x008fc800078efcff */
[----:B-1----:R-:W-:-:S13]  /*0090*/  ISETP.GE.U32.AND P1, PT, R7, UR6, PT ;  /* 0x0000000607007c0c */ /* 0x002fda000bf26070 */
[----:B--2---:R-:W-:-:S04]  /*00a0*/  @!P1 IMAD.WIDE.U32 R2, R7, 0x4, R2 ;  /* 0x0000000407029825 */ /* 0x004fc800078e0002 */
[----:B-----5:R-:W-:Y:S02]  /*00b0*/  @!P1 IMAD.WIDE.U32 R4, R7, 0x4, R4 ;  /* 0x0000000407049825 */ /* 0x020fe400078e0004 */
[----:B----4-:R-:W2:Y:S04]  /*00c0*/  @!P1 LDG.E R2, desc[UR8][R2.64] ;  /* 0x0000000802029981 */ /* 0x010ea8000c1e1900 */
[----:B------:R-:W2:Y:S01]  /*00d0*/  @!P1 LDG.E R5, desc[UR8][R4.64] ;  /* 0x0000000804059981 */ /* 0x000ea2000c1e1900 */
[----:B------:R-:W0:Y:S01]  /*00e0*/  S2UR UR5, SR_CgaCtaId ;  /* 0x00000000000579c3 */ /* 0x000e220000008800 */
[----:B------:R-:W-:Y:S01]  /*00f0*/  UMOV UR4, 0x400 ;  /* 0x0000040000047882 */ /* 0x000fe20000000000 */
[----:B------:R-:W-:Y:S01]  /*0100*/  UISETP.GE.U32.AND UP0, UPT, UR6, 0x2, UPT ;  /* 0x000000020600788c */ /* 0x000fe2000bf06070 */
[----:B------:R-:W-:Y:S01]  /*0110*/  ISETP.NE.AND P0, PT, R11, RZ, PT ;  /* 0x000000ff0b00720c */ /* 0x000fe20003f05270 */
[----:B0-----:R-:W-:-:S06]  /*0120*/  ULEA UR4, UR5, UR4, 0x18 ;  /* 0x0000000405047291 */ /* 0x001fcc000f8ec0ff */
[----:B------:R-:W-:Y:S01]  /*0130*/  LEA R0, R11, UR4, 0x2 ;  /* 0x000000040b007c11 */ /* 0x000fe2000f8e10ff */
[----:B--2---:R-:W-:-:S05]  /*0140*/  @!P1 FMUL R7, R2, R5 ;  /* 0x0000000502079220 */ /* 0x004fca0000400000 */
[----:B------:R0:W-:Y:S01]  /*0150*/  @!P1 STS [R0], R7 ;  /* 0x0000000700009388 */ /* 0x0001e20000000800 */
[----:B------:R-:W-:Y:S06]  /*0160*/  BAR.SYNC.DEFER_BLOCKING 0x0 ;  /* 0x0000000000007b1d */ /* 0x000fec0000010000 */
[----:B------:R-:W-:Y:S05]  /*0170*/  BRA.U !UP0, `(.L_x_8) ;  /* 0x0000000108387547 */ /* 0x000fea000b800000 */
[----:B------:R-:W-:-:S04]  /*0180*/  UISETP.LT.U32.AND UP0, UPT, UR6, 0x400, UPT ;  /* 0x000004000600788c */ /* 0x000fc8000bf01070 */
[----:B------:R-:W-:-:S06]  /*0190*/  USEL UR4, UR6, 0x400, UP0 ;  /* 0x0000040006047887 */ /* 0x000fcc0008000000 */
[----:B------:R-:W-:-:S07]  /*01a0*/  IMAD.U32 R2, RZ, RZ, UR4 ;  /* 0x00000004ff027e24 */ /* 0x000fce000f8e00ff */
.L_x_9:
[----:B------:R-:W-:-:S04]  /*01b0*/  SHF.R.U32.HI R6, RZ, 0x1, R2 ;  /* 0x00000001ff067819 */ /* 0x000fc80000011602 */
[----:B------:R-:W-:-:S13]  /*01c0*/  ISETP.GE.U32.AND P1, PT, R11, R6, PT ;  /* 0x000000060b00720c */ /* 0x000fda0003f26070 */
[----:B------:R-:W-:Y:S01]  /*01d0*/  @!P1 LEA R3, R6, R0, 0x2 ;  /* 0x0000000006039211 */ /* 0x000fe200078e10ff */
[----:B------:R-:W-:Y:S05]  /*01e0*/  @!P1 LDS R4, [R0] ;  /* 0x0000000000049984 */ /* 0x000fea0000000800 */
[----:B------:R-:W1:Y:S02]  /*01f0*/  @!P1 LDS R3, [R3] ;  /* 0x0000000003039984 */ /* 0x000e640000000800 */
[----:B-1----:R-:W-:-:S05]  /*0200*/  @!P1 FADD R5, R3, R4 ;  /* 0x0000000403059221 */ /* 0x002fca0000000000 */
[----:B------:R1:W-:Y:S01]  /*0210*/  @!P1 STS [R0], R5 ;  /* 0x0000000500009388 */ /* 0x0003e20000000800 */
[----:B------:R-:W-:Y:S01]  /*0220*/  BAR.SYNC.DEFER_BLOCKING 0x0 ;  /* 0x0000000000007b1d */ /* 0x000fe20000010000 */
[----:B------:R-:W-:Y:S01]  /*0230*/  ISETP.GT.U32.AND P1, PT, R2, 0x3, PT ;  /* 0x000000030200780c */ /* 0x000fe20003f24070 */
[----:B------:R-:W-:-:S12]  /*0240*/  IMAD.MOV.U32 R2, RZ, RZ, R6 ;  /* 0x000000ffff027224 */ /* 0x000fd800078e0006 */
[----:B-1----:R-:W-:Y:S05]  /*0250*/  @P1 BRA `(.L_x_9) ;  /* 0xfffffffc00d41947 */ /* 0x002fea000383ffff */
.L_x_8:
[----:B------:R-:W-:Y:S05]  /*0260*/  @P0 EXIT ;  /* 0x000000000000094d */ /* 0x000fea0003800000 */
[----:B------:R-:W1:Y:S01]  /*0270*/  S2UR UR5, SR_CgaCtaId ;  /* 0x00000000000579c3 */ /* 0x000e620000008800 */
[----:B------:R-:W-:-:S07]  /*0280*/  UMOV UR4, 0x400 ;  /* 0x0000040000047882 */ /* 0x000fce0000000000 */
[----:B------:R-:W2:Y:S01]  /*0290*/  LDC.64 R2, c[0x0][0x390] ;  /* 0x0000e400ff027b82 */ /* 0x000ea20000000a00 */
[----:B-1----:R-:W-:Y:S01]  /*02a0*/  ULEA UR4, UR5, UR4, 0x18 ;  /* 0x0000000405047291 */ /* 0x002fe2000f8ec0ff */
[----:B--2---:R-:W-:-:S08]  /*02b0*/  IMAD.WIDE.U32 R2, R9, 0x4, R2 ;  /* 0x0000000409027825 */ /* 0x004fd000078e0002 */
[----:B------:R-:W1:Y:S04]  /*02c0*/  LDS R5, [UR4] ;  /* 0x00000004ff057984 */ /* 0x000e680008000800 */
[----:B-1----:R-:W-:Y:S01]  /*02d0*/  STG.E desc[UR8][R2.64], R5 ;  /* 0x0000000502007986 */ /* 0x002fe2000c101908 */
[----:B------:R-:W-:Y:S05]  /*02e0*/  EXIT ;  /* 0x000000000000794d */ /* 0x000fea0003800000 */
.L_x_10:
        /* <DEDUP_REMOVED lines=9> */
.L_x_12:


//--------------------- .nv.shared._Z16matrixMultKernelPfS_S_ii --------------------------
	.section	.nv.shared._Z16matrixMultKernelPfS_S_ii,"aw",@nobits
	.sectionflags	@""
	.align	4
.nv.shared._Z16matrixMultKernelPfS_S_ii:
	.zero		1032


//--------------------- .nv.shared.reserved.0     --------------------------
	.section	.nv.shared.reserved.0,"aw",@nobits
	.weak		__nv_reservedSMEM_offset_0_alias
	.size		__nv_reservedSMEM_offset_0_alias, 0, 64
	.other		__nv_reservedSMEM_offset_0_alias,@"STO_CUDA_RESERVED_SHARED STV_DEFAULT"
__nv_reservedSMEM_offset_0_alias:
	.zero		0
	.zero		64


//--------------------- .nv.shared._Z3dotPfS_S_j  --------------------------
	.section	.nv.shared._Z3dotPfS_S_j,"aw",@nobits
	.sectionflags	@""
	.align	4
.nv.shared._Z3dotPfS_S_j:
	.zero		5120


//--------------------- .nv.constant0._Z16matrixMultKernelPfS_S_ii --------------------------
	.section	.nv.constant0._Z16matrixMultKernelPfS_S_ii,"a",@progbits
	.sectionflags	@""
	.align	4
.nv.constant0._Z16matrixMultKernelPfS_S_ii:
	.zero		928


//--------------------- .nv.constant0._Z3dotPfS_S_j --------------------------
	.section	.nv.constant0._Z3dotPfS_S_j,"a",@progbits
	.sectionflags	@""
	.align	4
.nv.constant0._Z3dotPfS_S_j:
	.zero		924


//--------------------- SYMBOLS --------------------------

	.type		.nv.reservedSmem.offset0,@object
	.size		.nv.reservedSmem.offset0,0x4
	.type		.nv.reservedSmem.cap,@object
	.size		.nv.reservedSmem.cap,0x4
